	.headerflags	@"EF_CUDA_TEXMODE_UNIFIED EF_CUDA_64BIT_ADDRESS EF_CUDA_ACCELERATORS EF_CUDA_SM90 EF_CUDA_VIRTUAL_SM(EF_CUDA_SM90)"
	.elftype	@"ET_EXEC"


//--------------------- .nv.info                  --------------------------
	.section	.nv.info,"",@"SHT_CUDA_INFO"
	.align	4


	//----- nvinfo : EIATTR_REGCOUNT
	.align		4
        /*0000*/ 	.byte	0x04, 0x2f
        /*0002*/ 	.short	(.L_2 - .L_1)
	.align		4
.L_1:
        /*0004*/ 	.word	index@(triton_per_fused_native_group_norm_36)
        /*0008*/ 	.word	0x00000010


	//----- nvinfo : EIATTR_MIN_STACK_SIZE
	.align		4
.L_2:
        /*000c*/ 	.byte	0x04, 0x12
        /*000e*/ 	.short	(.L_4 - .L_3)
	.align		4
.L_3:
        /*0010*/ 	.word	index@(triton_per_fused_native_group_norm_36)
        /*0014*/ 	.word	0x00000000


	//----- nvinfo : EIATTR_FRAME_SIZE
	.align		4
.L_4:
        /*0018*/ 	.byte	0x04, 0x11
        /*001a*/ 	.short	(.L_6 - .L_5)
	.align		4
.L_5:
        /*001c*/ 	.word	index@(triton_per_fused_native_group_norm_36)
        /*0020*/ 	.word	0x00000000


	//----- nvinfo : EIATTR_MIN_STACK_SIZE
	.align		4
.L_6:
        /*0024*/ 	.byte	0x04, 0x12
        /*0026*/ 	.short	(.L_8 - .L_7)
	.align		4
.L_7:
        /*0028*/ 	.word	index@(triton_per_fused_native_group_norm_36)
        /*002c*/ 	.word	0x00000000
.L_8:


//--------------------- .nv.info.triton_per_fused_native_group_norm_36 --------------------------
	.section	.nv.info.triton_per_fused_native_group_norm_36,"",@"SHT_CUDA_INFO"
	.sectionflags	@""
	.align	4


	//----- nvinfo : EIATTR_CUDA_API_VERSION
	.align		4
        /*0000*/ 	.byte	0x04, 0x37
        /*0002*/ 	.short	(.L_10 - .L_9)
.L_9:
        /*0004*/ 	.word	0x0000007c


	//----- nvinfo : EIATTR_KPARAM_INFO
	.align		4
.L_10:
        /*0008*/ 	.byte	0x04, 0x17
        /*000a*/ 	.short	(.L_12 - .L_11)
.L_11:
        /*000c*/ 	.word	0x00000000
        /*0010*/ 	.short	0x0005
        /*0012*/ 	.short	0x0024
        /*0014*/ 	.byte	0x00, 0xf0, 0x11, 0x00


	//----- nvinfo : EIATTR_KPARAM_INFO
	.align		4
.L_12:
        /*0018*/ 	.byte	0x04, 0x17
        /*001a*/ 	.short	(.L_14 - .L_13)
.L_13:
        /*001c*/ 	.word	0x00000000
        /*0020*/ 	.short	0x0004
        /*0022*/ 	.short	0x0020
        /*0024*/ 	.byte	0x00, 0xf0, 0x11, 0x00


	//----- nvinfo : EIATTR_KPARAM_INFO
	.align		4
.L_14:
        /*0028*/ 	.byte	0x04, 0x17
        /*002a*/ 	.short	(.L_16 - .L_15)
.L_15:
        /*002c*/ 	.word	0x00000000
        /*0030*/ 	.short	0x0003
        /*0032*/ 	.short	0x0018
        /*0034*/ 	.byte	0x00, 0xf4, 0x21, 0x00


	//----- nvinfo : EIATTR_KPARAM_INFO
	.align		4
.L_16:
        /*0038*/ 	.byte	0x04, 0x17
        /*003a*/ 	.short	(.L_18 - .L_17)
.L_17:
        /*003c*/ 	.word	0x00000000
        /*0040*/ 	.short	0x0002
        /*0042*/ 	.short	0x0010
        /*0044*/ 	.byte	0x00, 0xf4, 0x21, 0x00


	//----- nvinfo : EIATTR_KPARAM_INFO
	.align		4
.L_18:
        /*0048*/ 	.byte	0x04, 0x17
        /*004a*/ 	.short	(.L_20 - .L_19)
.L_19:
        /*004c*/ 	.word	0x00000000
        /*0050*/ 	.short	0x0001
        /*0052*/ 	.short	0x0008
        /*0054*/ 	.byte	0x00, 0xf4, 0x21, 0x00


	//----- nvinfo : EIATTR_KPARAM_INFO
	.align		4
.L_20:
        /*0058*/ 	.byte	0x04, 0x17
        /*005a*/ 	.short	(.L_22 - .L_21)
.L_21:
        /*005c*/ 	.word	0x00000000
        /*0060*/ 	.short	0x0000
        /*0062*/ 	.short	0x0000
        /*0064*/ 	.byte	0x00, 0xf4, 0x21, 0x00


	//----- nvinfo : EIATTR_SPARSE_MMA_MASK
	.align		4
.L_22:
        /*0068*/ 	.byte	0x03, 0x50
        /*006a*/ 	.short	0x0000


	//----- nvinfo : EIATTR_MAXREG_COUNT
	.align		4
        /*006c*/ 	.byte	0x03, 0x1b
        /*006e*/ 	.short	0x00ff


	//----- nvinfo : EIATTR_COOP_GROUP_MASK_REGIDS
	.align		4
        /*0070*/ 	.byte	0x04, 0x29
        /*0072*/ 	.short	(.L_24 - .L_23)


	//   ....[0]....
.L_23:
        /*0074*/ 	.word	0xffffffff


	//   ....[1]....
        /*0078*/ 	.word	0xffffffff


	//   ....[2]....
        /*007c*/ 	.word	0xffffffff


	//   ....[3]....
        /*0080*/ 	.word	0xffffffff


	//   ....[4]....
        /*0084*/ 	.word	0xffffffff


	//   ....[5]....
        /*0088*/ 	.word	0xffffffff


	//   ....[6]....
        /*008c*/ 	.word	0xffffffff


	//   ....[7]....
        /*0090*/ 	.word	0xffffffff


	//----- nvinfo : EIATTR_COOP_GROUP_INSTR_OFFSETS
	.align		4
.L_24:
        /*0094*/ 	.byte	0x04, 0x28
        /*0096*/ 	.short	(.L_26 - .L_25)


	//   ....[0]....
.L_25:
        /*0098*/ 	.word	0x00000260


	//   ....[1]....
        /*009c*/ 	.word	0x00000280


	//   ....[2]....
        /*00a0*/ 	.word	0x000002b0


	//   ....[3]....
        /*00a4*/ 	.word	0x000002d0


	//   ....[4]....
        /*00a8*/ 	.word	0x000003b0


	//   ....[5]....
        /*00ac*/ 	.word	0x000003d0


	//   ....[6]....
        /*00b0*/ 	.word	0x00000400


	//   ....[7]....
        /*00b4*/ 	.word	0x00000450


	//----- nvinfo : EIATTR_EXIT_INSTR_OFFSETS
	.align		4
.L_26:
        /*00b8*/ 	.byte	0x04, 0x1c
        /*00ba*/ 	.short	(.L_28 - .L_27)


	//   ....[0]....
.L_27:
        /*00bc*/ 	.word	0x00000580


	//   ....[1]....
        /*00c0*/ 	.word	0x000005d0


	//----- nvinfo : EIATTR_REQNTID
	.align		4
.L_28:
        /*00c4*/ 	.byte	0x04, 0x10
        /*00c6*/ 	.short	(.L_30 - .L_29)
.L_29:
        /*00c8*/ 	.word	0x00000080
        /*00cc*/ 	.word	0x00000001
        /*00d0*/ 	.word	0x00000001


	//----- nvinfo : EIATTR_CBANK_PARAM_SIZE
	.align		4
.L_30:
        /*00d4*/ 	.byte	0x03, 0x19
        /*00d6*/ 	.short	0x0028


	//----- nvinfo : EIATTR_PARAM_CBANK
	.align		4
        /*00d8*/ 	.byte	0x04, 0x0a
        /*00da*/ 	.short	(.L_32 - .L_31)
	.align		4
.L_31:
        /*00dc*/ 	.word	index@(.nv.constant0.triton_per_fused_native_group_norm_36)
        /*00e0*/ 	.short	0x0210
        /*00e2*/ 	.short	0x0028


	//----- nvinfo : EIATTR_SW_WAR
	.align		4
.L_32:
        /*00e4*/ 	.byte	0x04, 0x36
        /*00e6*/ 	.short	(.L_34 - .L_33)
.L_33:
        /*00e8*/ 	.word	0x00000008
.L_34:


//--------------------- .nv.callgraph             --------------------------
	.section	.nv.callgraph,"",@"SHT_CUDA_CALLGRAPH"
	.align	4
	.sectionentsize	8
	.align		4
        /*0000*/ 	.word	0x00000000
	.align		4
        /*0004*/ 	.word	0xffffffff
	.align		4
        /*0008*/ 	.word	0x00000000
	.align		4
        /*000c*/ 	.word	0xfffffffe
	.align		4
        /*0010*/ 	.word	0x00000000
	.align		4
        /*0014*/ 	.word	0xfffffffd
	.align		4
        /*0018*/ 	.word	0x00000000
	.align		4
        /*001c*/ 	.word	0xfffffffc


//--------------------- .nv.constant4             --------------------------
	.section	.nv.constant4,"a",@progbits
	.align	8
	.align		8
.nv.constant4:
        /*0000*/ 	.dword	_$_str


//--------------------- .text.triton_per_fused_native_group_norm_36 --------------------------
	.section	.text.triton_per_fused_native_group_norm_36,"ax",@progbits
	.sectionflags	@"SHF_BARRIERS=1"
	.align	128
        .global         triton_per_fused_native_group_norm_36
        .type           triton_per_fused_native_group_norm_36,@function
        .size           triton_per_fused_native_group_norm_36,(.L_x_1 - triton_per_fused_native_group_norm_36)
        .other          triton_per_fused_native_group_norm_36,@"STO_CUDA_ENTRY STV_DEFAULT"
triton_per_fused_native_group_norm_36:
.text.triton_per_fused_native_group_norm_36:
[----:B------:R-:W0:Y:S02]  /*0000*/  LDC R1, c[0x0][0x28] ;  /* 0x00000a00ff017b82 */ /* 0x000e240000000800 */
[----:B------:R-:W1:Y:S01]  /*0010*/  S2R R9, SR_TID.X ;  /* 0x0000000000097919 */ /* 0x000e620000002100 */
[----:B------:R-:W2:Y:S01]  /*0020*/  LDC.64 R2, c[0x0][0x210] ;  /* 0x00008400ff027b82 */ /* 0x000ea20000000a00 */
[----:B------:R-:W-:Y:S01]  /*0030*/  ULDC.64 UR6, c[0x0][0x208] ;  /* 0x0000820000067ab9 */ /* 0x000fe20000000a00 */
[----:B------:R-:W3:Y:S01]  /*0040*/  S2R R0, SR_CTAID.X ;  /* 0x0000000000007919 */ /* 0x000ee20000002500 */
[----:B-1----:R-:W-:Y:S01]  /*0050*/  SHF.R.U32.HI R11, RZ, 0x4, R9 ;  /* 0x00000004ff0b7819 */ /* 0x002fe20000011609 */
[----:B------:R-:W-:Y:S01]  /*0060*/  IMAD.SHL.U32 R6, R9, 0x80, RZ ;  /* 0x0000008009067824 */ /* 0x000fe200078e00ff */
[----:B---3--:R-:W-:Y:S02]  /*0070*/  SHF.L.U32 R0, R0, 0x3, RZ ;  /* 0x0000000300007819 */ /* 0x008fe400000006ff */
[----:B------:R-:W-:Y:S02]  /*0080*/  SGXT.U32 R11, R11, 0x3 ;  /* 0x000000030b0b781a */ /* 0x000fe40000000000 */
[----:B------:R-:W-:-:S02]  /*0090*/  LOP3.LUT R6, R6, 0x600, RZ, 0xc0, !PT ;  /* 0x0000060006067812 */ /* 0x000fc400078ec0ff */
[----:B------:R-:W-:-:S04]  /*00a0*/  LOP3.LUT R4, R0, R11, RZ, 0xfc, !PT ;  /* 0x0000000b00047212 */ /* 0x000fc800078efcff */
[----:B------:R-:W-:Y:S02]  /*00b0*/  SHF.R.S32.HI R5, RZ, 0x1f, R4 ;  /* 0x0000001fff057819 */ /* 0x000fe40000011404 */
[----:B------:R-:W-:Y:S02]  /*00c0*/  ISETP.GE.AND P0, PT, R4, 0x80, PT ;  /* 0x000000800400780c */ /* 0x000fe40003f06270 */
[----:B------:R-:W-:Y:S02]  /*00d0*/  LEA.HI R7, R5, R4, RZ, 0x5 ;  /* 0x0000000405077211 */ /* 0x000fe400078f28ff */
[----:B------:R-:W-:Y:S02]  /*00e0*/  SHF.L.U32 R5, R9, 0x2, RZ ;  /* 0x0000000209057819 */ /* 0x000fe400000006ff */
[C---:B------:R-:W-:Y:S01]  /*00f0*/  LOP3.LUT R13, R7.reuse, 0xfffffe0, RZ, 0xc0, !PT ;  /* 0x0fffffe0070d7812 */ /* 0x040fe200078ec0ff */
[----:B------:R-:W-:Y:S01]  /*0100*/  IMAD.SHL.U32 R7, R7, 0x40, RZ ;  /* 0x0000004007077824 */ /* 0x000fe200078e00ff */
[----:B------:R-:W-:-:S02]  /*0110*/  LOP3.LUT R6, R6, 0xc, R5, 0xf8, !PT ;  /* 0x0000000c06067812 */ /* 0x000fc400078ef805 */
[----:B------:R-:W-:Y:S02]  /*0120*/  IADD3 R13, R4, -R13, RZ ;  /* 0x8000000d040d7210 */ /* 0x000fe40007ffe0ff */
[----:B------:R-:W-:Y:S02]  /*0130*/  CS2R R4, SRZ ;  /* 0x0000000000047805 */ /* 0x000fe4000001ff00 */
[----:B------:R-:W-:Y:S01]  /*0140*/  LOP3.LUT R7, R7, 0xfffff800, RZ, 0xc0, !PT ;  /* 0xfffff80007077812 */ /* 0x000fe200078ec0ff */
[----:B------:R-:W-:-:S05]  /*0150*/  IMAD R6, R13, 0x10, R6 ;  /* 0x000000100d067824 */ /* 0x000fca00078e0206 */
[----:B------:R-:W-:-:S05]  /*0160*/  IADD3 R7, R7, R6, RZ ;  /* 0x0000000607077210 */ /* 0x000fca0007ffe0ff */
[----:B--2---:R-:W-:Y:S01]  /*0170*/  IMAD.WIDE R2, R7, 0x4, R2 ;  /* 0x0000000407027825 */ /* 0x004fe200078e0202 */
[----:B------:R-:W-:-:S06]  /*0180*/  CS2R R6, SRZ ;  /* 0x0000000000067805 */ /* 0x000fcc000001ff00 */
[----:B------:R-:W2:Y:S01]  /*0190*/  @!P0 LDG.E.128 R4, desc[UR6][R2.64] ;  /* 0x0000000602048981 */ /* 0x000ea2000c1e1d00 */
[----:B------:R-:W1:Y:S01]  /*01a0*/  S2UR UR5, SR_CgaCtaId ;  /* 0x00000000000579c3 */ /* 0x000e620000008800 */
[----:B------:R-:W-:Y:S02]  /*01b0*/  UMOV UR4, 0x400 ;  /* 0x0000040000047882 */ /* 0x000fe40000000000 */
[----:B-1----:R-:W-:-:S06]  /*01c0*/  UPRMT UR4, UR5, 0x654, UR4 ;  /* 0x0000065405047896 */ /* 0x002fcc0008000004 */
[----:B------:R-:W-:Y:S02]  /*01d0*/  LEA R11, R11, UR4, 0x2 ;  /* 0x000000040b0b7c11 */ /* 0x000fe4000f8e10ff */
[----:B--2---:R-:W-:Y:S02]  /*01e0*/  SEL R4, R4, RZ, !P0 ;  /* 0x000000ff04047207 */ /* 0x004fe40004000000 */
[----:B------:R-:W-:Y:S02]  /*01f0*/  SEL R5, R5, RZ, !P0 ;  /* 0x000000ff05057207 */ /* 0x000fe40004000000 */
[----:B------:R-:W-:Y:S02]  /*0200*/  SEL R6, R6, RZ, !P0 ;  /* 0x000000ff06067207 */ /* 0x000fe40004000000 */
[----:B------:R-:W-:Y:S01]  /*0210*/  SEL R7, R7, RZ, !P0 ;  /* 0x000000ff07077207 */ /* 0x000fe20004000000 */
[----:B------:R-:W-:-:S04]  /*0220*/  FADD R13, R4, R5 ;  /* 0x00000005040d7221 */ /* 0x000fc80000000000 */
[----:B------:R-:W-:-:S04]  /*0230*/  FADD R8, R6, R13 ;  /* 0x0000000d06087221 */ /* 0x000fc80000000000 */
[----:B------:R-:W-:-:S05]  /*0240*/  FADD R8, R7, R8 ;  /* 0x0000000807087221 */ /* 0x000fca0000000000 */
[----:B------:R-:W-:-:S05]  /*0250*/  FSEL R8, R8, RZ, !P0 ;  /* 0x000000ff08087208 */ /* 0x000fca0004000000 */
[----:B------:R-:W1:Y:S02]  /*0260*/  SHFL.BFLY PT, R13, R8, 0x8, 0x1f ;  /* 0x0d001f00080d7f89 */ /* 0x000e6400000e0000 */
[----:B-1----:R-:W-:-:S05]  /*0270*/  FADD R13, R8, R13 ;  /* 0x0000000d080d7221 */ /* 0x002fca0000000000 */
[----:B------:R-:W1:Y:S02]  /*0280*/  SHFL.BFLY PT, R2, R13, 0x4, 0x1f ;  /* 0x0c801f000d027f89 */ /* 0x000e6400000e0000 */
[----:B-1----:R-:W-:Y:S01]  /*0290*/  FADD R2, R13, R2 ;  /* 0x000000020d027221 */ /* 0x002fe20000000000 */
[----:B------:R-:W-:-:S04]  /*02a0*/  HFMA2.MMA R13, -RZ, RZ, 1.125, 0 ;  /* 0x3c800000ff0d7435 */ /* 0x000fc800000001ff */
[----:B------:R-:W1:Y:S02]  /*02b0*/  SHFL.BFLY PT, R3, R2, 0x2, 0x1f ;  /* 0x0c401f0002037f89 */ /* 0x000e6400000e0000 */
[----:B-1----:R-:W-:-:S05]  /*02c0*/  FADD R3, R2, R3 ;  /* 0x0000000302037221 */ /* 0x002fca0000000000 */
[----:B------:R-:W1:Y:S02]  /*02d0*/  SHFL.BFLY PT, R10, R3, 0x1, 0x1f ;  /* 0x0c201f00030a7f89 */ /* 0x000e6400000e0000 */
[----:B-1----:R-:W-:-:S04]  /*02e0*/  FADD R10, R3, R10 ;  /* 0x0000000a030a7221 */ /* 0x002fc80000000000 */
[C---:B------:R-:W-:Y:S01]  /*02f0*/  FFMA R5, R10.reuse, -0.015625, R5 ;  /* 0xbc8000000a057823 */ /* 0x040fe20000000005 */
[C---:B------:R-:W-:Y:S01]  /*0300*/  FFMA R4, R10.reuse, -0.015625, R4 ;  /* 0xbc8000000a047823 */ /* 0x040fe20000000004 */
[C---:B------:R-:W-:Y:S01]  /*0310*/  FFMA R6, R10.reuse, -0.015625, R6 ;  /* 0xbc8000000a067823 */ /* 0x040fe20000000006 */
[----:B------:R-:W-:Y:S01]  /*0320*/  FFMA R7, R10, -0.015625, R7 ;  /* 0xbc8000000a077823 */ /* 0x000fe20000000007 */
[----:B------:R-:W-:Y:S01]  /*0330*/  FMUL R5, R5, R5 ;  /* 0x0000000505057220 */ /* 0x000fe20000400000 */
[----:B------:R-:W-:Y:S03]  /*0340*/  STS [R11], R10 ;  /* 0x0000000a0b007388 */ /* 0x000fe60000000800 */
[----:B------:R-:W-:-:S04]  /*0350*/  FFMA R5, R4, R4, R5 ;  /* 0x0000000404057223 */ /* 0x000fc80000000005 */
[----:B------:R-:W-:-:S04]  /*0360*/  FFMA R6, R6, R6, R5 ;  /* 0x0000000606067223 */ /* 0x000fc80000000005 */
[----:B------:R-:W-:-:S05]  /*0370*/  FFMA R6, R7, R7, R6 ;  /* 0x0000000707067223 */ /* 0x000fca0000000006 */
[----:B------:R-:W-:Y:S01]  /*0380*/  FSEL R6, R6, RZ, !P0 ;  /* 0x000000ff06067208 */ /* 0x000fe20004000000 */
[----:B------:R-:W-:Y:S01]  /*0390*/  BAR.SYNC.DEFER_BLOCKING 0x0 ;  /* 0x0000000000007b1d */ /* 0x000fe20000010000 */
[----:B------:R-:W-:-:S05]  /*03a0*/  LOP3.LUT P0, RZ, R9, 0x78, RZ, 0xc0, !PT ;  /* 0x0000007809ff7812 */ /* 0x000fca000780c0ff */
[----:B------:R-:W1:Y:S02]  /*03b0*/  SHFL.BFLY PT, R3, R6, 0x8, 0x1f ;  /* 0x0d001f0006037f89 */ /* 0x000e6400000e0000 */
[----:B-1----:R-:W-:-:S05]  /*03c0*/  FADD R3, R6, R3 ;  /* 0x0000000306037221 */ /* 0x002fca0000000000 */
[----:B------:R-:W1:Y:S02]  /*03d0*/  SHFL.BFLY PT, R2, R3, 0x4, 0x1f ;  /* 0x0c801f0003027f89 */ /* 0x000e6400000e0000 */
[----:B-1----:R-:W-:Y:S01]  /*03e0*/  FADD R4, R3, R2 ;  /* 0x0000000203047221 */ /* 0x002fe20000000000 */
[----:B------:R-:W-:-:S04]  /*03f0*/  LOP3.LUT R2, R9, 0x7, RZ, 0xc0, !PT ;  /* 0x0000000709027812 */ /* 0x000fc800078ec0ff */
[----:B------:R-:W1:Y:S01]  /*0400*/  SHFL.BFLY PT, R5, R4, 0x2, 0x1f ;  /* 0x0c401f0004057f89 */ /* 0x000e6200000e0000 */
[----:B------:R-:W-:Y:S02]  /*0410*/  LEA R6, R2, UR4, 0x2 ;  /* 0x0000000402067c11 */ /* 0x000fe4000f8e10ff */
[----:B------:R-:W2:Y:S03]  /*0420*/  LDC.64 R2, c[0x0][0x228] ;  /* 0x00008a00ff027b82 */ /* 0x000ea60000000a00 */
[----:B------:R-:W3:Y:S01]  /*0430*/  LDS R7, [R6] ;  /* 0x0000000006077984 */ /* 0x000ee20000000800 */
[----:B-1----:R-:W-:-:S05]  /*0440*/  FADD R5, R4, R5 ;  /* 0x0000000504057221 */ /* 0x002fca0000000000 */
[----:B------:R-:W1:Y:S01]  /*0450*/  SHFL.BFLY PT, R8, R5, 0x1, 0x1f ;  /* 0x0c201f0005087f89 */ /* 0x000e6200000e0000 */
[----:B---3--:R-:W-:Y:S01]  /*0460*/  FMUL R7, R7, 0.015625 ;  /* 0x3c80000007077820 */ /* 0x008fe20000400000 */
[----:B-1----:R-:W-:Y:S01]  /*0470*/  FADD R8, R5, R8 ;  /* 0x0000000805087221 */ /* 0x002fe20000000000 */
[----:B------:R-:W-:Y:S08]  /*0480*/  BAR.SYNC.DEFER_BLOCKING 0x0 ;  /* 0x0000000000007b1d */ /* 0x000ff00000010000 */
[----:B------:R-:W1:Y:S01]  /*0490*/  LDC.64 R4, c[0x0][0x218] ;  /* 0x00008600ff047b82 */ /* 0x000e620000000a00 */
[----:B------:R-:W-:Y:S07]  /*04a0*/  STS [R11], R8 ;  /* 0x000000080b007388 */ /* 0x000fee0000000800 */
[----:B------:R-:W-:Y:S06]  /*04b0*/  BAR.SYNC.DEFER_BLOCKING 0x0 ;  /* 0x0000000000007b1d */ /* 0x000fec0000010000 */
[----:B------:R-:W3:Y:S02]  /*04c0*/  LDS R12, [R6] ;  /* 0x00000000060c7984 */ /* 0x000ee40000000800 */
[----:B------:R-:W-:Y:S06]  /*04d0*/  BAR.SYNC.DEFER_BLOCKING 0x0 ;  /* 0x0000000000007b1d */ /* 0x000fec0000010000 */
[----:B------:R4:W-:Y:S01]  /*04e0*/  STS [R11], R8 ;  /* 0x000000080b007388 */ /* 0x0009e20000000800 */
[----:B---3--:R-:W-:Y:S01]  /*04f0*/  FFMA R12, R12, R13, 9.9999997473787516356e-06 ;  /* 0x3727c5ac0c0c7423 */ /* 0x008fe2000000000d */
[----:B------:R-:W-:-:S03]  /*0500*/  LOP3.LUT R13, R0, 0x7, R9, 0xf8, !PT ;  /* 0x00000007000d7812 */ /* 0x000fc600078ef809 */
[----:B------:R-:W3:Y:S01]  /*0510*/  MUFU.RSQ R9, R12 ;  /* 0x0000000c00097308 */ /* 0x000ee20000001400 */
[----:B------:R-:W-:Y:S01]  /*0520*/  BAR.SYNC.DEFER_BLOCKING 0x0 ;  /* 0x0000000000007b1d */ /* 0x000fe20000010000 */
[C---:B------:R-:W-:Y:S01]  /*0530*/  ISETP.LT.AND P0, PT, R13.reuse, 0x80, !P0 ;  /* 0x000000800d00780c */ /* 0x040fe20004701270 */
[----:B--2---:R-:W-:-:S04]  /*0540*/  IMAD.WIDE R2, R13, 0x4, R2 ;  /* 0x000000040d027825 */ /* 0x004fc800078e0202 */
[----:B-1----:R-:W-:-:S08]  /*0550*/  IMAD.WIDE R4, R13, 0x4, R4 ;  /* 0x000000040d047825 */ /* 0x002fd000078e0204 */
[----:B---3--:R4:W-:Y:S04]  /*0560*/  @P0 STG.E desc[UR6][R2.64], R9 ;  /* 0x0000000902000986 */ /* 0x0089e8000c101906 */
[----:B------:R4:W-:Y:S01]  /*0570*/  @P0 STG.E desc[UR6][R4.64], R7 ;  /* 0x0000000704000986 */ /* 0x0009e2000c101906 */
[----:B------:R-:W-:Y:S05]  /*0580*/  @!P0 EXIT ;  /* 0x000000000000894d */ /* 0x000fea0003800000 */
[----:B----4-:R-:W0:Y:S01]  /*0590*/  LDS R5, [R6] ;  /* 0x0000000006057984 */ /* 0x010e220000000800 */
[----:B------:R-:W1:Y:S02]  /*05a0*/  LDC.64 R2, c[0x0][0x220] ;  /* 0x00008800ff027b82 */ /* 0x000e640000000a00 */
[----:B-1----:R-:W-:-:S05]  /*05b0*/  IMAD.WIDE R2, R13, 0x4, R2 ;  /* 0x000000040d027825 */ /* 0x002fca00078e0202 */
[----:B0-----:R-:W-:Y:S01]  /*05c0*/  STG.E desc[UR6][R2.64], R5 ;  /* 0x0000000502007986 */ /* 0x001fe2000c101906 */
[----:B------:R-:W-:Y:S05]  /*05d0*/  EXIT ;  /* 0x000000000000794d */ /* 0x000fea0003800000 */
.L_x_0:
[----:B------:R-:W-:-:S00]  /*05e0*/  BRA `(.L_x_0) ;  /* 0xfffffffc00fc7947 */ /* 0x000fc0000383ffff */
[----:B------:R-:W-:-:S00]  /*05f0*/  NOP ;  /* 0x0000000000007918 */ /* 0x000fc00000000000 */
        /* <DEDUP_REMOVED lines=8> */
.L_x_1:


//--------------------- .nv.global.init           --------------------------
	.section	.nv.global.init,"aw",@progbits
.nv.global.init:
	.type		_$_str,@object
	.size		_$_str,(.L_0 - _$_str)
_$_str:
        /*0000*/ 	.byte	0x5f, 0x5f, 0x43, 0x55, 0x44, 0x41, 0x5f, 0x46, 0x54, 0x5a, 0x00
.L_0:


//--------------------- .nv.shared.triton_per_fused_native_group_norm_36 --------------------------
	.section	.nv.shared.triton_per_fused_native_group_norm_36,"aw",@nobits
	.sectionflags	@""
	.align	16
	.zero		1024


//--------------------- .nv.constant0.triton_per_fused_native_group_norm_36 --------------------------
	.section	.nv.constant0.triton_per_fused_native_group_norm_36,"a",@progbits
	.sectionflags	@""
	.align	4
.nv.constant0.triton_per_fused_native_group_norm_36:
	.zero		568
